//
// Generated by NVIDIA NVVM Compiler
//
// Compiler Build ID: CL-36424714
// Cuda compilation tools, release 13.0, V13.0.88
// Based on NVVM 20.0.0
//

.version 9.0
.target sm_100
.address_size 64

	// .globl	_Z23exclusiveBlellochKernelIiEvPKT_mPS0_
.extern .shared .align 16 .b8 temp[];

.visible .entry _Z23exclusiveBlellochKernelIiEvPKT_mPS0_(
	.param .u64 .ptr .align 1 _Z23exclusiveBlellochKernelIiEvPKT_mPS0__param_0,
	.param .u64 _Z23exclusiveBlellochKernelIiEvPKT_mPS0__param_1,
	.param .u64 .ptr .align 1 _Z23exclusiveBlellochKernelIiEvPKT_mPS0__param_2
)
{
	.reg .pred 	%p<8>;
	.reg .b32 	%r<52>;
	.reg .b64 	%rd<12>;

	ld.param.u64 	%rd3, [_Z23exclusiveBlellochKernelIiEvPKT_mPS0__param_0];
	ld.param.u64 	%rd1, [_Z23exclusiveBlellochKernelIiEvPKT_mPS0__param_1];
	ld.param.u64 	%rd2, [_Z23exclusiveBlellochKernelIiEvPKT_mPS0__param_2];
	cvta.to.global.u64 	%rd4, %rd3;
	mov.u32 	%r1, %tid.x;
	shl.b32 	%r2, %r1, 1;
	mul.wide.u32 	%rd5, %r2, 4;
	add.s64 	%rd6, %rd4, %rd5;
	ld.global.u32 	%r16, [%rd6];
	shl.b32 	%r17, %r1, 3;
	mov.u32 	%r18, temp;
	add.s32 	%r3, %r18, %r17;
	or.b32  	%r4, %r2, 1;
	ld.global.u32 	%r19, [%rd6+4];
	st.shared.v2.u32 	[%r3], {%r16, %r19};
	shr.u64 	%rd7, %rd1, 1;
	cvt.u32.u64 	%r47, %rd7;
	setp.lt.s32 	%p1, %r47, 1;
	mov.b32 	%r49, 1;
	@%p1 bra 	$L__BB0_5;
	mov.b32 	%r49, 1;
$L__BB0_2:
	bar.sync 	0;
	setp.ge.u32 	%p2, %r1, %r47;
	@%p2 bra 	$L__BB0_4;
	mul.lo.s32 	%r21, %r49, %r4;
	shl.b32 	%r22, %r21, 2;
	add.s32 	%r24, %r18, %r22;
	ld.shared.u32 	%r25, [%r24+-4];
	shl.b32 	%r26, %r49, 2;
	add.s32 	%r27, %r24, %r26;
	ld.shared.u32 	%r28, [%r27+-4];
	add.s32 	%r29, %r28, %r25;
	st.shared.u32 	[%r27+-4], %r29;
$L__BB0_4:
	shl.b32 	%r49, %r49, 1;
	shr.u32 	%r9, %r47, 1;
	setp.gt.u32 	%p3, %r47, 1;
	mov.u32 	%r47, %r9;
	@%p3 bra 	$L__BB0_2;
$L__BB0_5:
	setp.ne.s32 	%p4, %r1, 0;
	@%p4 bra 	$L__BB0_7;
	cvt.u32.u64 	%r30, %rd1;
	shl.b32 	%r31, %r30, 2;
	add.s32 	%r33, %r18, %r31;
	mov.b32 	%r34, 0;
	st.shared.u32 	[%r33+-4], %r34;
$L__BB0_7:
	setp.lt.u64 	%p5, %rd1, 2;
	@%p5 bra 	$L__BB0_12;
	mov.b32 	%r50, 1;
$L__BB0_9:
	shr.u32 	%r49, %r49, 1;
	bar.sync 	0;
	setp.ge.u32 	%p6, %r1, %r50;
	@%p6 bra 	$L__BB0_11;
	mul.lo.s32 	%r36, %r49, %r4;
	shl.b32 	%r37, %r36, 2;
	add.s32 	%r39, %r18, %r37;
	ld.shared.u32 	%r40, [%r39+-4];
	shl.b32 	%r41, %r49, 2;
	add.s32 	%r42, %r39, %r41;
	ld.shared.u32 	%r43, [%r42+-4];
	st.shared.u32 	[%r39+-4], %r43;
	add.s32 	%r44, %r43, %r40;
	st.shared.u32 	[%r42+-4], %r44;
$L__BB0_11:
	shl.b32 	%r50, %r50, 1;
	cvt.u64.u32 	%rd8, %r50;
	setp.gt.u64 	%p7, %rd1, %rd8;
	@%p7 bra 	$L__BB0_9;
$L__BB0_12:
	cvta.to.global.u64 	%rd9, %rd2;
	bar.sync 	0;
	ld.shared.v2.u32 	{%r45, %r46}, [%r3];
	add.s64 	%rd11, %rd9, %rd5;
	st.global.u32 	[%rd11], %r45;
	st.global.u32 	[%rd11+4], %r46;
	ret;

}


// ===== COMPILED SASS (sm_100) =====

	.target	sm_100

	.elftype	@"ET_EXEC"


//--------------------- .note.nv.tkinfo           --------------------------
	.section	.note.nv.tkinfo,"",@"SHT_NOTE"
	.sectionflags	@"SHF_NOTE_NV_TKINFO"
	.tkinfo
        /*0018*/ 	.word	0x00000002
        /*0030*/ 	.string	""
        /*0030*/ 	.string	"ptxas"
        /*0030*/ 	.string	"Cuda compilation tools, release 13.0, V13.0.88"
        /*0030*/ 	.string	"Build cuda_13.0.r13.0/compiler.36424714_0"
        /*0030*/ 	.string	"-arch sm_100 -m 64 "



//--------------------- .note.nv.cuinfo           --------------------------
	.section	.note.nv.cuinfo,"",@"SHT_NOTE"
	.sectionflags	@"SHF_NOTE_NV_CUINFO"
        /*0018*/ 	.short	0x0002
        /*001a*/ 	.short	0x0064
        /*001c*/ 	.short	0x0082
	.zero		2


//--------------------- .nv.info                  --------------------------
	.section	.nv.info,"",@"SHT_CUDA_INFO"
	.align	4


	//----- nvinfo : EIATTR_REGCOUNT
	.align		4
        /*0000*/ 	.byte	0x04, 0x2f
        /*0002*/ 	.short	(.L_1 - .L_0)
	.align		4
.L_0:
        /*0004*/ 	.word	index@(_Z23exclusiveBlellochKernelIiEvPKT_mPS0_)
        /*0008*/ 	.word	0x0000000d


	//----- nvinfo : EIATTR_FRAME_SIZE
	.align		4
.L_1:
        /*000c*/ 	.byte	0x04, 0x11
        /*000e*/ 	.short	(.L_3 - .L_2)
	.align		4
.L_2:
        /*0010*/ 	.word	index@(_Z23exclusiveBlellochKernelIiEvPKT_mPS0_)
        /*0014*/ 	.word	0x00000000


	//----- nvinfo : EIATTR_MIN_STACK_SIZE
	.align		4
.L_3:
        /*0018*/ 	.byte	0x04, 0x12
        /*001a*/ 	.short	(.L_5 - .L_4)
	.align		4
.L_4:
        /*001c*/ 	.word	index@(_Z23exclusiveBlellochKernelIiEvPKT_mPS0_)
        /*0020*/ 	.word	0x00000000
.L_5:


//--------------------- .nv.compat                --------------------------
	.section	.nv.compat,"",@"SHT_CUDA_COMPAT_INFO"
	.align	4
        /*0000*/ 	.byte	0x02, 0x09, 0x00, 0x00, 0x02, 0x02, 0x01, 0x00, 0x02, 0x05, 0x05, 0x00, 0x03, 0x07, 0x01, 0x01
        /*0010*/ 	.byte	0x02, 0x03, 0x00, 0x00, 0x02, 0x06, 0x01, 0x00, 0x04, 0x0b, 0x08, 0x00, 0x09, 0x00, 0x00, 0x00
        /*0020*/ 	.byte	0x00, 0x00, 0x00, 0x00


//--------------------- .nv.info._Z23exclusiveBlellochKernelIiEvPKT_mPS0_ --------------------------
	.section	.nv.info._Z23exclusiveBlellochKernelIiEvPKT_mPS0_,"",@"SHT_CUDA_INFO"
	.sectionflags	@""
	.align	4


	//----- nvinfo : EIATTR_CUDA_API_VERSION
	.align		4
        /*0000*/ 	.byte	0x04, 0x37
        /*0002*/ 	.short	(.L_7 - .L_6)
.L_6:
        /*0004*/ 	.word	0x00000082


	//----- nvinfo : EIATTR_KPARAM_INFO
	.align		4
.L_7:
        /*0008*/ 	.byte	0x04, 0x17
        /*000a*/ 	.short	(.L_9 - .L_8)
.L_8:
        /*000c*/ 	.word	0x00000000
        /*0010*/ 	.short	0x0002
        /*0012*/ 	.short	0x0010
        /*0014*/ 	.byte	0x00, 0xf5, 0x21, 0x00


	//----- nvinfo : EIATTR_KPARAM_INFO
	.align		4
.L_9:
        /*0018*/ 	.byte	0x04, 0x17
        /*001a*/ 	.short	(.L_11 - .L_10)
.L_10:
        /*001c*/ 	.word	0x00000000
        /*0020*/ 	.short	0x0001
        /*0022*/ 	.short	0x0008
        /*0024*/ 	.byte	0x00, 0xf0, 0x21, 0x00


	//----- nvinfo : EIATTR_KPARAM_INFO
	.align		4
.L_11:
        /*0028*/ 	.byte	0x04, 0x17
        /*002a*/ 	.short	(.L_13 - .L_12)
.L_12:
        /*002c*/ 	.word	0x00000000
        /*0030*/ 	.short	0x0000
        /*0032*/ 	.short	0x0000
        /*0034*/ 	.byte	0x00, 0xf5, 0x21, 0x00


	//----- nvinfo : EIATTR_SPARSE_MMA_MASK
	.align		4
.L_13:
        /*0038*/ 	.byte	0x03, 0x50
        /*003a*/ 	.short	0x0000


	//----- nvinfo : EIATTR_MAXREG_COUNT
	.align		4
        /*003c*/ 	.byte	0x03, 0x1b
        /*003e*/ 	.short	0x00ff


	//----- nvinfo : EIATTR_NUM_BARRIERS
	.align		4
        /*0040*/ 	.byte	0x02, 0x4c
        /*0042*/ 	.byte	0x01
	.zero		1


	//----- nvinfo : EIATTR_MERCURY_ISA_VERSION
	.align		4
        /*0044*/ 	.byte	0x03, 0x5f
        /*0046*/ 	.short	0x0101


	//----- nvinfo : EIATTR_VRC_CTA_INIT_COUNT
	.align		4
        /*0048*/ 	.byte	0x02, 0x4a
	.zero		1
	.zero		1


	//----- nvinfo : EIATTR_EXIT_INSTR_OFFSETS
	.align		4
        /*004c*/ 	.byte	0x04, 0x1c
        /*004e*/ 	.short	(.L_15 - .L_14)


	//   ....[0]....
.L_14:
        /*0050*/ 	.word	0x00000410


	//----- nvinfo : EIATTR_CBANK_PARAM_SIZE
	.align		4
.L_15:
        /*0054*/ 	.byte	0x03, 0x19
        /*0056*/ 	.short	0x0018


	//----- nvinfo : EIATTR_PARAM_CBANK
	.align		4
        /*0058*/ 	.byte	0x04, 0x0a
        /*005a*/ 	.short	(.L_17 - .L_16)
	.align		4
.L_16:
        /*005c*/ 	.word	index@(.nv.constant0._Z23exclusiveBlellochKernelIiEvPKT_mPS0_)
        /*0060*/ 	.short	0x0380
        /*0062*/ 	.short	0x0018


	//----- nvinfo : EIATTR_SW_WAR
	.align		4
.L_17:
        /*0064*/ 	.byte	0x04, 0x36
        /*0066*/ 	.short	(.L_19 - .L_18)
.L_18:
        /*0068*/ 	.word	0x00000008
.L_19:


//--------------------- .nv.callgraph             --------------------------
	.section	.nv.callgraph,"",@"SHT_CUDA_CALLGRAPH"
	.align	4
	.sectionentsize	8
	.align		4
        /*0000*/ 	.word	0x00000000
	.align		4
        /*0004*/ 	.word	0xffffffff
	.align		4
        /*0008*/ 	.word	0x00000000
	.align		4
        /*000c*/ 	.word	0xfffffffe
	.align		4
        /*0010*/ 	.word	0x00000000
	.align		4
        /*0014*/ 	.word	0xfffffffd
	.align		4
        /*0018*/ 	.word	0x00000000
	.align		4
        /*001c*/ 	.word	0xfffffffc


//--------------------- .text._Z23exclusiveBlellochKernelIiEvPKT_mPS0_ --------------------------
	.section	.text._Z23exclusiveBlellochKernelIiEvPKT_mPS0_,"ax",@progbits
	.align	128
        .global         _Z23exclusiveBlellochKernelIiEvPKT_mPS0_
        .type           _Z23exclusiveBlellochKernelIiEvPKT_mPS0_,@function
        .size           _Z23exclusiveBlellochKernelIiEvPKT_mPS0_,(.L_x_5 - _Z23exclusiveBlellochKernelIiEvPKT_mPS0_)
        .other          _Z23exclusiveBlellochKernelIiEvPKT_mPS0_,@"STO_CUDA_ENTRY STV_DEFAULT"
_Z23exclusiveBlellochKernelIiEvPKT_mPS0_:
.text._Z23exclusiveBlellochKernelIiEvPKT_mPS0_:
[----:B------:R-:W-:Y:S01]  /*0000*/  LDC R1, c[0x0][0x37c] ;  /* 0x0000df00ff017b82 */ /* 0x000fe20000000800 */
[----:B------:R-:W0:Y:S07]  /*0010*/  S2R R10, SR_TID.X ;  /* 0x00000000000a7919 */ /* 0x000e2e0000002100 */
[----:B------:R-:W1:Y:S01]  /*0020*/  LDC.64 R2, c[0x0][0x380] ;  /* 0x0000e000ff027b82 */ /* 0x000e620000000a00 */
[----:B------:R-:W2:Y:S01]  /*0030*/  LDCU.64 UR8, c[0x0][0x358] ;  /* 0x00006b00ff0877ac */ /* 0x000ea20008000a00 */
[----:B------:R-:W3:Y:S01]  /*0040*/  LDCU.64 UR6, c[0x0][0x388] ;  /* 0x00007100ff0677ac */ /* 0x000ee20008000a00 */
[----:B0-----:R-:W-:-:S04]  /*0050*/  IMAD.SHL.U32 R5, R10, 0x2, RZ ;  /* 0x000000020a057824 */ /* 0x001fc800078e00ff */
[----:B-1----:R-:W-:-:S05]  /*0060*/  IMAD.WIDE.U32 R2, R5, 0x4, R2 ;  /* 0x0000000405027825 */ /* 0x002fca00078e0002 */
[----:B--2---:R-:W2:Y:S04]  /*0070*/  LDG.E R6, desc[UR8][R2.64] ;  /* 0x0000000802067981 */ /* 0x004ea8000c1e1900 */
[----:B------:R0:W2:Y:S01]  /*0080*/  LDG.E R7, desc[UR8][R2.64+0x4] ;  /* 0x0000040802077981 */ /* 0x0000a2000c1e1900 */
[----:B------:R-:W1:Y:S01]  /*0090*/  S2UR UR5, SR_CgaCtaId ;  /* 0x00000000000579c3 */ /* 0x000e620000008800 */
[----:B------:R-:W-:Y:S01]  /*00a0*/  ISETP.NE.AND P1, PT, R10, RZ, PT ;  /* 0x000000ff0a00720c */ /* 0x000fe20003f25270 */
[----:B------:R-:W-:Y:S01]  /*00b0*/  UMOV UR4, 0x400 ;  /* 0x0000040000047882 */ /* 0x000fe20000000000 */
[----:B0-----:R-:W-:Y:S01]  /*00c0*/  IMAD.MOV.U32 R3, RZ, RZ, 0x1 ;  /* 0x00000001ff037424 */ /* 0x001fe200078e00ff */
[----:B------:R-:W-:-:S10]  /*00d0*/  IADD3 R2, PT, PT, R5, 0x1, RZ ;  /* 0x0000000105027810 */ /* 0x000fd40007ffe0ff */
[----:B------:R-:W0:Y:S01]  /*00e0*/  @!P1 LDC R8, c[0x0][0x388] ;  /* 0x0000e200ff089b82 */ /* 0x000e220000000800 */
[----:B-1----:R-:W-:Y:S02]  /*00f0*/  ULEA UR4, UR5, UR4, 0x18 ;  /* 0x0000000405047291 */ /* 0x002fe4000f8ec0ff */
[----:B---3--:R-:W-:-:S04]  /*0100*/  USHF.R.U64 UR5, UR6, 0x1, UR7 ;  /* 0x0000000106057899 */ /* 0x008fc80008001207 */
[----:B------:R-:W-:Y:S01]  /*0110*/  LEA R0, R10, UR4, 0x3 ;  /* 0x000000040a007c11 */ /* 0x000fe2000f8e18ff */
[----:B------:R-:W-:-:S04]  /*0120*/  UISETP.GE.AND UP0, UPT, UR5, 0x1, UPT ;  /* 0x000000010500788c */ /* 0x000fc8000bf06270 */
[----:B--2---:R1:W-:Y:S05]  /*0130*/  STS.64 [R0], R6 ;  /* 0x0000000600007388 */ /* 0x0043ea0000000a00 */
[----:B0-----:R-:W-:Y:S05]  /*0140*/  BRA.U !UP0, `(.L_x_0) ;  /* 0x00000001083c7547 */ /* 0x001fea000b800000 */
[----:B------:R-:W-:-:S07]  /*0150*/  IMAD.MOV.U32 R3, RZ, RZ, 0x1 ;  /* 0x00000001ff037424 */ /* 0x000fce00078e00ff */
.L_x_1:
[----:B------:R-:W-:Y:S01]  /*0160*/  BAR.SYNC.DEFER_BLOCKING 0x0 ;  /* 0x0000000000007b1d */ /* 0x000fe20000010000 */
[----:B------:R-:W-:Y:S01]  /*0170*/  ISETP.GE.U32.AND P0, PT, R10, UR5, PT ;  /* 0x000000050a007c0c */ /* 0x000fe2000bf06070 */
[----:B------:R-:W-:Y:S02]  /*0180*/  UISETP.GT.U32.AND UP0, UPT, UR5, 0x1, UPT ;  /* 0x000000010500788c */ /* 0x000fe4000bf04070 */
[----:B------:R-:W-:-:S07]  /*0190*/  USHF.R.U32.HI UR6, URZ, 0x1, UR5 ;  /* 0x00000001ff067899 */ /* 0x000fce0008011605 */
[----:B------:R-:W-:-:S03]  /*01a0*/  UMOV UR5, UR6 ;  /* 0x0000000600057c82 */ /* 0x000fc60008000000 */
[----:B------:R-:W-:-:S05]  /*01b0*/  @!P0 IMAD R4, R2, R3, RZ ;  /* 0x0000000302048224 */ /* 0x000fca00078e02ff */
[----:B------:R-:W-:-:S04]  /*01c0*/  @!P0 LEA R4, R4, UR4, 0x2 ;  /* 0x0000000404048c11 */ /* 0x000fc8000f8e10ff */
[C---:B01----:R-:W-:Y:S02]  /*01d0*/  @!P0 LEA R6, R3.reuse, R4, 0x2 ;  /* 0x0000000403068211 */ /* 0x043fe400078e10ff */
[----:B------:R-:W-:Y:S01]  /*01e0*/  @!P0 LDS R4, [R4+-0x4] ;  /* 0xfffffc0004048984 */ /* 0x000fe20000000800 */
[----:B------:R-:W-:-:S03]  /*01f0*/  SHF.L.U32 R3, R3, 0x1, RZ ;  /* 0x0000000103037819 */ /* 0x000fc600000006ff */
[----:B------:R-:W0:Y:S02]  /*0200*/  @!P0 LDS R7, [R6+-0x4] ;  /* 0xfffffc0006078984 */ /* 0x000e240000000800 */
[----:B0-----:R-:W-:-:S05]  /*0210*/  @!P0 IMAD.IADD R7, R4, 0x1, R7 ;  /* 0x0000000104078824 */ /* 0x001fca00078e0207 */
[----:B------:R0:W-:Y:S01]  /*0220*/  @!P0 STS [R6+-0x4], R7 ;  /* 0xfffffc0706008388 */ /* 0x0001e20000000800 */
[----:B------:R-:W-:Y:S05]  /*0230*/  BRA.U UP0, `(.L_x_1) ;  /* 0xfffffffd00c87547 */ /* 0x000fea000b83ffff */
.L_x_0:
[----:B------:R-:W2:Y:S01]  /*0240*/  LDCU.64 UR6, c[0x0][0x388] ;  /* 0x00007100ff0677ac */ /* 0x000ea20008000a00 */
[----:B------:R-:W-:-:S05]  /*0250*/  @!P1 LEA R4, R8, UR4, 0x2 ;  /* 0x0000000408049c11 */ /* 0x000fca000f8e10ff */
[----:B------:R3:W-:Y:S01]  /*0260*/  @!P1 STS [R4+-0x4], RZ ;  /* 0xfffffcff04009388 */ /* 0x0007e20000000800 */
[----:B--2---:R-:W-:-:S04]  /*0270*/  UISETP.GE.U32.AND UP0, UPT, UR6, 0x2, UPT ;  /* 0x000000020600788c */ /* 0x004fc8000bf06070 */
[----:B------:R-:W-:-:S09]  /*0280*/  UISETP.GE.U32.AND.EX UP0, UPT, UR7, URZ, UPT, UP0 ;  /* 0x000000ff0700728c */ /* 0x000fd2000bf06100 */
[----:B---3--:R-:W-:Y:S05]  /*0290*/  BRA.U !UP0, `(.L_x_2) ;  /* 0x0000000108447547 */ /* 0x008fea000b800000 */
[----:B------:R-:W2:Y:S01]  /*02a0*/  LDCU.64 UR6, c[0x0][0x388] ;  /* 0x00007100ff0677ac */ /* 0x000ea20008000a00 */
[----:B------:R-:W-:-:S05]  /*02b0*/  UMOV UR5, 0x1 ;  /* 0x0000000100057882 */ /* 0x000fca0000000000 */
.L_x_3:
[----:B------:R-:W-:Y:S01]  /*02c0*/  BAR.SYNC.DEFER_BLOCKING 0x0 ;  /* 0x0000000000007b1d */ /* 0x000fe20000010000 */
[----:B------:R-:W-:Y:S01]  /*02d0*/  ISETP.GE.U32.AND P0, PT, R10, UR5, PT ;  /* 0x000000050a007c0c */ /* 0x000fe2000bf06070 */
[----:B------:R-:W-:Y:S01]  /*02e0*/  USHF.L.U32 UR5, UR5, 0x1, URZ ;  /* 0x0000000105057899 */ /* 0x000fe200080006ff */
[----:B------:R-:W-:-:S03]  /*02f0*/  SHF.R.U32.HI R3, RZ, 0x1, R3 ;  /* 0x00000001ff037819 */ /* 0x000fc60000011603 */
[----:B--2---:R-:W-:-:S04]  /*0300*/  UISETP.GE.U32.AND UP0, UPT, UR5, UR6, UPT ;  /* 0x000000060500728c */ /* 0x004fc8000bf06070 */
[----:B------:R-:W-:-:S04]  /*0310*/  UISETP.GE.U32.AND.EX UP0, UPT, URZ, UR7, UPT, UP0 ;  /* 0x00000007ff00728c */ /* 0x000fc8000bf06100 */
[----:B---3--:R-:W-:-:S05]  /*0320*/  @!P0 IMAD R4, R2, R3, RZ ;  /* 0x0000000302048224 */ /* 0x008fca00078e02ff */
[----:B------:R-:W-:-:S05]  /*0330*/  @!P0 LEA R4, R4, UR4, 0x2 ;  /* 0x0000000404048c11 */ /* 0x000fca000f8e10ff */
[----:B01----:R-:W-:Y:S01]  /*0340*/  @!P0 IMAD R7, R3, 0x4, R4 ;  /* 0x0000000403078824 */ /* 0x003fe200078e0204 */
[----:B------:R-:W-:Y:S04]  /*0350*/  @!P0 LDS R6, [R4+-0x4] ;  /* 0xfffffc0004068984 */ /* 0x000fe80000000800 */
[----:B------:R-:W0:Y:S02]  /*0360*/  @!P0 LDS R9, [R7+-0x4] ;  /* 0xfffffc0007098984 */ /* 0x000e240000000800 */
[----:B0-----:R-:W-:Y:S02]  /*0370*/  @!P0 IADD3 R6, PT, PT, R6, R9, RZ ;  /* 0x0000000906068210 */ /* 0x001fe40007ffe0ff */
[----:B------:R3:W-:Y:S04]  /*0380*/  @!P0 STS [R4+-0x4], R9 ;  /* 0xfffffc0904008388 */ /* 0x0007e80000000800 */
[----:B------:R3:W-:Y:S01]  /*0390*/  @!P0 STS [R7+-0x4], R6 ;  /* 0xfffffc0607008388 */ /* 0x0007e20000000800 */
[----:B------:R-:W-:Y:S05]  /*03a0*/  BRA.U !UP0, `(.L_x_3) ;  /* 0xfffffffd08c47547 */ /* 0x000fea000b83ffff */
.L_x_2:
[----:B------:R-:W-:Y:S08]  /*03b0*/  BAR.SYNC.DEFER_BLOCKING 0x0 ;  /* 0x0000000000007b1d */ /* 0x000ff00000010000 */
[----:B------:R-:W2:Y:S01]  /*03c0*/  LDC.64 R2, c[0x0][0x390] ;  /* 0x0000e400ff027b82 */ /* 0x000ea20000000a00 */
[----:B01-3--:R-:W0:Y:S01]  /*03d0*/  LDS.64 R6, [R0] ;  /* 0x0000000000067984 */ /* 0x00be220000000a00 */
[----:B--2---:R-:W-:-:S05]  /*03e0*/  IMAD.WIDE.U32 R2, R5, 0x4, R2 ;  /* 0x0000000405027825 */ /* 0x004fca00078e0002 */
[----:B0-----:R-:W-:Y:S04]  /*03f0*/  STG.E desc[UR8][R2.64], R6 ;  /* 0x0000000602007986 */ /* 0x001fe8000c101908 */
[----:B------:R-:W-:Y:S01]  /*0400*/  STG.E desc[UR8][R2.64+0x4], R7 ;  /* 0x0000040702007986 */ /* 0x000fe2000c101908 */
[----:B------:R-:W-:Y:S05]  /*0410*/  EXIT ;  /* 0x000000000000794d */ /* 0x000fea0003800000 */
.L_x_4:
[----:B------:R-:W-:-:S00]  /*0420*/  BRA `(.L_x_4) ;  /* 0xfffffffc00fc7947 */ /* 0x000fc0000383ffff */
[----:B------:R-:W-:-:S00]  /*0430*/  NOP ;  /* 0x0000000000007918 */ /* 0x000fc00000000000 */
        /* <DEDUP_REMOVED lines=12> */
.L_x_5:


//--------------------- .nv.shared._Z23exclusiveBlellochKernelIiEvPKT_mPS0_ --------------------------
	.section	.nv.shared._Z23exclusiveBlellochKernelIiEvPKT_mPS0_,"aw",@nobits
	.sectionflags	@""
	.align	16
	.zero		1024


//--------------------- .nv.shared.reserved.0     --------------------------
	.section	.nv.shared.reserved.0,"aw",@nobits
	.weak		__nv_reservedSMEM_offset_0_alias
	.size		__nv_reservedSMEM_offset_0_alias, 0, 64
	.other		__nv_reservedSMEM_offset_0_alias,@"STO_CUDA_RESERVED_SHARED STV_DEFAULT"
__nv_reservedSMEM_offset_0_alias:
	.zero		0
	.zero		64


//--------------------- .nv.constant0._Z23exclusiveBlellochKernelIiEvPKT_mPS0_ --------------------------
	.section	.nv.constant0._Z23exclusiveBlellochKernelIiEvPKT_mPS0_,"a",@progbits
	.sectionflags	@""
	.align	4
.nv.constant0._Z23exclusiveBlellochKernelIiEvPKT_mPS0_:
	.zero		920


//--------------------- SYMBOLS --------------------------

	.type		.nv.reservedSmem.offset0,@object
	.size		.nv.reservedSmem.offset0,0x4
	.type		.nv.reservedSmem.cap,@object
	.size		.nv.reservedSmem.cap,0x4
